//
// Generated by NVIDIA NVVM Compiler
//
// Compiler Build ID: CL-36424714
// Cuda compilation tools, release 13.0, V13.0.88
// Based on NVVM 20.0.0
//

.version 9.0
.target sm_100
.address_size 64

	// .globl	_Z14matrixMulNaivePfS_S_iii

.visible .entry _Z14matrixMulNaivePfS_S_iii(
	.param .u64 .ptr .align 1 _Z14matrixMulNaivePfS_S_iii_param_0,
	.param .u64 .ptr .align 1 _Z14matrixMulNaivePfS_S_iii_param_1,
	.param .u64 .ptr .align 1 _Z14matrixMulNaivePfS_S_iii_param_2,
	.param .u32 _Z14matrixMulNaivePfS_S_iii_param_3,
	.param .u32 _Z14matrixMulNaivePfS_S_iii_param_4,
	.param .u32 _Z14matrixMulNaivePfS_S_iii_param_5
)
{
	.reg .pred 	%p<13>;
	.reg .b32 	%r<41>;
	.reg .b32 	%f<68>;
	.reg .b64 	%rd<53>;

	ld.param.u64 	%rd7, [_Z14matrixMulNaivePfS_S_iii_param_0];
	ld.param.u64 	%rd8, [_Z14matrixMulNaivePfS_S_iii_param_1];
	ld.param.u64 	%rd6, [_Z14matrixMulNaivePfS_S_iii_param_2];
	ld.param.u32 	%r20, [_Z14matrixMulNaivePfS_S_iii_param_3];
	ld.param.u32 	%r18, [_Z14matrixMulNaivePfS_S_iii_param_4];
	ld.param.u32 	%r19, [_Z14matrixMulNaivePfS_S_iii_param_5];
	cvta.to.global.u64 	%rd1, %rd8;
	cvta.to.global.u64 	%rd2, %rd7;
	mov.u32 	%r21, %ctaid.y;
	mov.u32 	%r22, %ntid.y;
	mov.u32 	%r23, %tid.y;
	mad.lo.s32 	%r1, %r21, %r22, %r23;
	mov.u32 	%r24, %ctaid.x;
	mov.u32 	%r25, %ntid.x;
	mov.u32 	%r26, %tid.x;
	mad.lo.s32 	%r2, %r24, %r25, %r26;
	setp.ge.s32 	%p1, %r1, %r20;
	setp.ge.s32 	%p2, %r2, %r19;
	or.pred  	%p3, %p1, %p2;
	@%p3 bra 	$L__BB0_14;
	setp.lt.s32 	%p4, %r18, 1;
	mov.f32 	%f67, 0f00000000;
	@%p4 bra 	$L__BB0_13;
	mul.lo.s32 	%r3, %r18, %r1;
	and.b32  	%r4, %r18, 7;
	setp.lt.u32 	%p5, %r18, 8;
	mov.f32 	%f67, 0f00000000;
	mov.b32 	%r39, 0;
	@%p5 bra 	$L__BB0_5;
	and.b32  	%r39, %r18, 2147483640;
	neg.s32 	%r37, %r39;
	shl.b32 	%r7, %r19, 3;
	mul.wide.u32 	%rd9, %r3, 4;
	add.s64 	%rd10, %rd9, %rd2;
	add.s64 	%rd52, %rd10, 16;
	mov.f32 	%f67, 0f00000000;
	mul.wide.s32 	%rd13, %r19, 4;
	mov.u32 	%r36, %r2;
$L__BB0_4:
	.pragma "nounroll";
	ld.global.f32 	%f17, [%rd52+-16];
	mul.wide.s32 	%rd11, %r36, 4;
	add.s64 	%rd12, %rd1, %rd11;
	ld.global.f32 	%f18, [%rd12];
	fma.rn.f32 	%f19, %f17, %f18, %f67;
	ld.global.f32 	%f20, [%rd52+-12];
	add.s64 	%rd14, %rd12, %rd13;
	ld.global.f32 	%f21, [%rd14];
	fma.rn.f32 	%f22, %f20, %f21, %f19;
	ld.global.f32 	%f23, [%rd52+-8];
	add.s64 	%rd15, %rd14, %rd13;
	ld.global.f32 	%f24, [%rd15];
	fma.rn.f32 	%f25, %f23, %f24, %f22;
	ld.global.f32 	%f26, [%rd52+-4];
	add.s64 	%rd16, %rd15, %rd13;
	ld.global.f32 	%f27, [%rd16];
	fma.rn.f32 	%f28, %f26, %f27, %f25;
	ld.global.f32 	%f29, [%rd52];
	add.s64 	%rd17, %rd16, %rd13;
	ld.global.f32 	%f30, [%rd17];
	fma.rn.f32 	%f31, %f29, %f30, %f28;
	ld.global.f32 	%f32, [%rd52+4];
	add.s64 	%rd18, %rd17, %rd13;
	ld.global.f32 	%f33, [%rd18];
	fma.rn.f32 	%f34, %f32, %f33, %f31;
	ld.global.f32 	%f35, [%rd52+8];
	add.s64 	%rd19, %rd18, %rd13;
	ld.global.f32 	%f36, [%rd19];
	fma.rn.f32 	%f37, %f35, %f36, %f34;
	ld.global.f32 	%f38, [%rd52+12];
	add.s64 	%rd20, %rd19, %rd13;
	ld.global.f32 	%f39, [%rd20];
	fma.rn.f32 	%f67, %f38, %f39, %f37;
	add.s32 	%r37, %r37, 8;
	add.s32 	%r36, %r36, %r7;
	add.s64 	%rd52, %rd52, 32;
	setp.ne.s32 	%p6, %r37, 0;
	@%p6 bra 	$L__BB0_4;
$L__BB0_5:
	setp.eq.s32 	%p7, %r4, 0;
	@%p7 bra 	$L__BB0_13;
	and.b32  	%r13, %r18, 3;
	setp.lt.u32 	%p8, %r4, 4;
	@%p8 bra 	$L__BB0_8;
	add.s32 	%r28, %r39, %r3;
	mul.wide.u32 	%rd21, %r28, 4;
	add.s64 	%rd22, %rd2, %rd21;
	ld.global.f32 	%f41, [%rd22];
	mad.lo.s32 	%r29, %r39, %r19, %r2;
	mul.wide.s32 	%rd23, %r29, 4;
	add.s64 	%rd24, %rd1, %rd23;
	ld.global.f32 	%f42, [%rd24];
	fma.rn.f32 	%f43, %f41, %f42, %f67;
	cvt.u64.u32 	%rd25, %r3;
	cvt.u64.u32 	%rd26, %r39;
	add.s64 	%rd27, %rd26, %rd25;
	shl.b64 	%rd28, %rd27, 2;
	add.s64 	%rd29, %rd2, %rd28;
	ld.global.f32 	%f44, [%rd29+4];
	mul.wide.s32 	%rd30, %r19, 4;
	add.s64 	%rd31, %rd24, %rd30;
	ld.global.f32 	%f45, [%rd31];
	fma.rn.f32 	%f46, %f44, %f45, %f43;
	ld.global.f32 	%f47, [%rd29+8];
	add.s64 	%rd32, %rd31, %rd30;
	ld.global.f32 	%f48, [%rd32];
	fma.rn.f32 	%f49, %f47, %f48, %f46;
	ld.global.f32 	%f50, [%rd29+12];
	add.s64 	%rd33, %rd32, %rd30;
	ld.global.f32 	%f51, [%rd33];
	fma.rn.f32 	%f67, %f50, %f51, %f49;
	add.s32 	%r39, %r39, 4;
$L__BB0_8:
	setp.eq.s32 	%p9, %r13, 0;
	@%p9 bra 	$L__BB0_13;
	setp.eq.s32 	%p10, %r13, 1;
	@%p10 bra 	$L__BB0_11;
	add.s32 	%r30, %r39, %r3;
	mul.wide.u32 	%rd34, %r30, 4;
	add.s64 	%rd35, %rd2, %rd34;
	ld.global.f32 	%f53, [%rd35];
	mad.lo.s32 	%r31, %r39, %r19, %r2;
	mul.wide.s32 	%rd36, %r31, 4;
	add.s64 	%rd37, %rd1, %rd36;
	ld.global.f32 	%f54, [%rd37];
	fma.rn.f32 	%f55, %f53, %f54, %f67;
	cvt.u64.u32 	%rd38, %r3;
	cvt.u64.u32 	%rd39, %r39;
	add.s64 	%rd40, %rd39, %rd38;
	shl.b64 	%rd41, %rd40, 2;
	add.s64 	%rd42, %rd2, %rd41;
	ld.global.f32 	%f56, [%rd42+4];
	mul.wide.s32 	%rd43, %r19, 4;
	add.s64 	%rd44, %rd37, %rd43;
	ld.global.f32 	%f57, [%rd44];
	fma.rn.f32 	%f67, %f56, %f57, %f55;
	add.s32 	%r39, %r39, 2;
$L__BB0_11:
	and.b32  	%r32, %r18, 1;
	setp.eq.b32 	%p11, %r32, 1;
	not.pred 	%p12, %p11;
	@%p12 bra 	$L__BB0_13;
	add.s32 	%r33, %r39, %r3;
	mul.wide.u32 	%rd45, %r33, 4;
	add.s64 	%rd46, %rd2, %rd45;
	ld.global.f32 	%f58, [%rd46];
	mad.lo.s32 	%r34, %r39, %r19, %r2;
	mul.wide.s32 	%rd47, %r34, 4;
	add.s64 	%rd48, %rd1, %rd47;
	ld.global.f32 	%f59, [%rd48];
	fma.rn.f32 	%f67, %f58, %f59, %f67;
$L__BB0_13:
	mad.lo.s32 	%r35, %r19, %r1, %r2;
	cvta.to.global.u64 	%rd49, %rd6;
	mul.wide.s32 	%rd50, %r35, 4;
	add.s64 	%rd51, %rd49, %rd50;
	st.global.f32 	[%rd51], %f67;
$L__BB0_14:
	ret;

}


// ===== COMPILED SASS (sm_100) =====

	.target	sm_100

	.elftype	@"ET_EXEC"


//--------------------- .note.nv.tkinfo           --------------------------
	.section	.note.nv.tkinfo,"",@"SHT_NOTE"
	.sectionflags	@"SHF_NOTE_NV_TKINFO"
	.tkinfo
        /*0018*/ 	.word	0x00000002
        /*0030*/ 	.string	""
        /*0030*/ 	.string	"ptxas"
        /*0030*/ 	.string	"Cuda compilation tools, release 13.0, V13.0.88"
        /*0030*/ 	.string	"Build cuda_13.0.r13.0/compiler.36424714_0"
        /*0030*/ 	.string	"-arch sm_100 -m 64 "



//--------------------- .note.nv.cuinfo           --------------------------
	.section	.note.nv.cuinfo,"",@"SHT_NOTE"
	.sectionflags	@"SHF_NOTE_NV_CUINFO"
        /*0018*/ 	.short	0x0002
        /*001a*/ 	.short	0x0064
        /*001c*/ 	.short	0x0082
	.zero		2


//--------------------- .nv.info                  --------------------------
	.section	.nv.info,"",@"SHT_CUDA_INFO"
	.align	4


	//----- nvinfo : EIATTR_REGCOUNT
	.align		4
        /*0000*/ 	.byte	0x04, 0x2f
        /*0002*/ 	.short	(.L_1 - .L_0)
	.align		4
.L_0:
        /*0004*/ 	.word	index@(_Z14matrixMulNaivePfS_S_iii)
        /*0008*/ 	.word	0x00000020


	//----- nvinfo : EIATTR_FRAME_SIZE
	.align		4
.L_1:
        /*000c*/ 	.byte	0x04, 0x11
        /*000e*/ 	.short	(.L_3 - .L_2)
	.align		4
.L_2:
        /*0010*/ 	.word	index@(_Z14matrixMulNaivePfS_S_iii)
        /*0014*/ 	.word	0x00000000


	//----- nvinfo : EIATTR_MIN_STACK_SIZE
	.align		4
.L_3:
        /*0018*/ 	.byte	0x04, 0x12
        /*001a*/ 	.short	(.L_5 - .L_4)
	.align		4
.L_4:
        /*001c*/ 	.word	index@(_Z14matrixMulNaivePfS_S_iii)
        /*0020*/ 	.word	0x00000000
.L_5:


//--------------------- .nv.compat                --------------------------
	.section	.nv.compat,"",@"SHT_CUDA_COMPAT_INFO"
	.align	4
        /*0000*/ 	.byte	0x02, 0x09, 0x00, 0x00, 0x02, 0x02, 0x01, 0x00, 0x02, 0x05, 0x05, 0x00, 0x03, 0x07, 0x01, 0x01
        /*0010*/ 	.byte	0x02, 0x03, 0x00, 0x00, 0x02, 0x06, 0x01, 0x00, 0x04, 0x0b, 0x08, 0x00, 0x09, 0x00, 0x00, 0x00
        /*0020*/ 	.byte	0x00, 0x00, 0x00, 0x00


//--------------------- .nv.info._Z14matrixMulNaivePfS_S_iii --------------------------
	.section	.nv.info._Z14matrixMulNaivePfS_S_iii,"",@"SHT_CUDA_INFO"
	.sectionflags	@""
	.align	4


	//----- nvinfo : EIATTR_CUDA_API_VERSION
	.align		4
        /*0000*/ 	.byte	0x04, 0x37
        /*0002*/ 	.short	(.L_7 - .L_6)
.L_6:
        /*0004*/ 	.word	0x00000082


	//----- nvinfo : EIATTR_KPARAM_INFO
	.align		4
.L_7:
        /*0008*/ 	.byte	0x04, 0x17
        /*000a*/ 	.short	(.L_9 - .L_8)
.L_8:
        /*000c*/ 	.word	0x00000000
        /*0010*/ 	.short	0x0005
        /*0012*/ 	.short	0x0020
        /*0014*/ 	.byte	0x00, 0xf0, 0x11, 0x00


	//----- nvinfo : EIATTR_KPARAM_INFO
	.align		4
.L_9:
        /*0018*/ 	.byte	0x04, 0x17
        /*001a*/ 	.short	(.L_11 - .L_10)
.L_10:
        /*001c*/ 	.word	0x00000000
        /*0020*/ 	.short	0x0004
        /*0022*/ 	.short	0x001c
        /*0024*/ 	.byte	0x00, 0xf0, 0x11, 0x00


	//----- nvinfo : EIATTR_KPARAM_INFO
	.align		4
.L_11:
        /*0028*/ 	.byte	0x04, 0x17
        /*002a*/ 	.short	(.L_13 - .L_12)
.L_12:
        /*002c*/ 	.word	0x00000000
        /*0030*/ 	.short	0x0003
        /*0032*/ 	.short	0x0018
        /*0034*/ 	.byte	0x00, 0xf0, 0x11, 0x00


	//----- nvinfo : EIATTR_KPARAM_INFO
	.align		4
.L_13:
        /*0038*/ 	.byte	0x04, 0x17
        /*003a*/ 	.short	(.L_15 - .L_14)
.L_14:
        /*003c*/ 	.word	0x00000000
        /*0040*/ 	.short	0x0002
        /*0042*/ 	.short	0x0010
        /*0044*/ 	.byte	0x00, 0xf5, 0x21, 0x00


	//----- nvinfo : EIATTR_KPARAM_INFO
	.align		4
.L_15:
        /*0048*/ 	.byte	0x04, 0x17
        /*004a*/ 	.short	(.L_17 - .L_16)
.L_16:
        /*004c*/ 	.word	0x00000000
        /*0050*/ 	.short	0x0001
        /*0052*/ 	.short	0x0008
        /*0054*/ 	.byte	0x00, 0xf5, 0x21, 0x00


	//----- nvinfo : EIATTR_KPARAM_INFO
	.align		4
.L_17:
        /*0058*/ 	.byte	0x04, 0x17
        /*005a*/ 	.short	(.L_19 - .L_18)
.L_18:
        /*005c*/ 	.word	0x00000000
        /*0060*/ 	.short	0x0000
        /*0062*/ 	.short	0x0000
        /*0064*/ 	.byte	0x00, 0xf5, 0x21, 0x00


	//----- nvinfo : EIATTR_SPARSE_MMA_MASK
	.align		4
.L_19:
        /*0068*/ 	.byte	0x03, 0x50
        /*006a*/ 	.short	0x0000


	//----- nvinfo : EIATTR_MAXREG_COUNT
	.align		4
        /*006c*/ 	.byte	0x03, 0x1b
        /*006e*/ 	.short	0x00ff


	//----- nvinfo : EIATTR_MERCURY_ISA_VERSION
	.align		4
        /*0070*/ 	.byte	0x03, 0x5f
        /*0072*/ 	.short	0x0101


	//----- nvinfo : EIATTR_VRC_CTA_INIT_COUNT
	.align		4
        /*0074*/ 	.byte	0x02, 0x4a
	.zero		1
	.zero		1


	//----- nvinfo : EIATTR_EXIT_INSTR_OFFSETS
	.align		4
        /*0078*/ 	.byte	0x04, 0x1c
        /*007a*/ 	.short	(.L_21 - .L_20)


	//   ....[0]....
.L_20:
        /*007c*/ 	.word	0x000000d0


	//   ....[1]....
        /*0080*/ 	.word	0x000008f0


	//----- nvinfo : EIATTR_CBANK_PARAM_SIZE
	.align		4
.L_21:
        /*0084*/ 	.byte	0x03, 0x19
        /*0086*/ 	.short	0x0024


	//----- nvinfo : EIATTR_PARAM_CBANK
	.align		4
        /*0088*/ 	.byte	0x04, 0x0a
        /*008a*/ 	.short	(.L_23 - .L_22)
	.align		4
.L_22:
        /*008c*/ 	.word	index@(.nv.constant0._Z14matrixMulNaivePfS_S_iii)
        /*0090*/ 	.short	0x0380
        /*0092*/ 	.short	0x0024


	//----- nvinfo : EIATTR_SW_WAR
	.align		4
.L_23:
        /*0094*/ 	.byte	0x04, 0x36
        /*0096*/ 	.short	(.L_25 - .L_24)
.L_24:
        /*0098*/ 	.word	0x00000008
.L_25:


//--------------------- .nv.callgraph             --------------------------
	.section	.nv.callgraph,"",@"SHT_CUDA_CALLGRAPH"
	.align	4
	.sectionentsize	8
	.align		4
        /*0000*/ 	.word	0x00000000
	.align		4
        /*0004*/ 	.word	0xffffffff
	.align		4
        /*0008*/ 	.word	0x00000000
	.align		4
        /*000c*/ 	.word	0xfffffffe
	.align		4
        /*0010*/ 	.word	0x00000000
	.align		4
        /*0014*/ 	.word	0xfffffffd
	.align		4
        /*0018*/ 	.word	0x00000000
	.align		4
        /*001c*/ 	.word	0xfffffffc


//--------------------- .text._Z14matrixMulNaivePfS_S_iii --------------------------
	.section	.text._Z14matrixMulNaivePfS_S_iii,"ax",@progbits
	.align	128
        .global         _Z14matrixMulNaivePfS_S_iii
        .type           _Z14matrixMulNaivePfS_S_iii,@function
        .size           _Z14matrixMulNaivePfS_S_iii,(.L_x_5 - _Z14matrixMulNaivePfS_S_iii)
        .other          _Z14matrixMulNaivePfS_S_iii,@"STO_CUDA_ENTRY STV_DEFAULT"
_Z14matrixMulNaivePfS_S_iii:
.text._Z14matrixMulNaivePfS_S_iii:
[----:B------:R-:W-:Y:S01]  /*0000*/  LDC R1, c[0x0][0x37c] ;  /* 0x0000df00ff017b82 */ /* 0x000fe20000000800 */
[----:B------:R-:W0:Y:S07]  /*0010*/  S2R R5, SR_TID.X ;  /* 0x0000000000057919 */ /* 0x000e2e0000002100 */
[----:B------:R-:W1:Y:S01]  /*0020*/  LDC R16, c[0x0][0x364] ;  /* 0x0000d900ff107b82 */ /* 0x000e620000000800 */
[----:B------:R-:W2:Y:S01]  /*0030*/  LDCU UR6, c[0x0][0x398] ;  /* 0x00007300ff0677ac */ /* 0x000ea20008000800 */
[----:B------:R-:W1:Y:S06]  /*0040*/  S2R R3, SR_TID.Y ;  /* 0x0000000000037919 */ /* 0x000e6c0000002200 */
[----:B------:R-:W0:Y:S08]  /*0050*/  S2UR UR5, SR_CTAID.X ;  /* 0x00000000000579c3 */ /* 0x000e300000002500 */
[----:B------:R-:W0:Y:S08]  /*0060*/  LDC R0, c[0x0][0x360] ;  /* 0x0000d800ff007b82 */ /* 0x000e300000000800 */
[----:B------:R-:W1:Y:S08]  /*0070*/  S2UR UR4, SR_CTAID.Y ;  /* 0x00000000000479c3 */ /* 0x000e700000002600 */
[----:B------:R-:W3:Y:S01]  /*0080*/  LDC R17, c[0x0][0x3a0] ;  /* 0x0000e800ff117b82 */ /* 0x000ee20000000800 */
[----:B0-----:R-:W-:-:S02]  /*0090*/  IMAD R0, R0, UR5, R5 ;  /* 0x0000000500007c24 */ /* 0x001fc4000f8e0205 */
[----:B-1----:R-:W-:-:S03]  /*00a0*/  IMAD R16, R16, UR4, R3 ;  /* 0x0000000410107c24 */ /* 0x002fc6000f8e0203 */
[----:B---3--:R-:W-:-:S04]  /*00b0*/  ISETP.GE.AND P0, PT, R0, R17, PT ;  /* 0x000000110000720c */ /* 0x008fc80003f06270 */
[----:B--2---:R-:W-:-:S13]  /*00c0*/  ISETP.GE.OR P0, PT, R16, UR6, P0 ;  /* 0x0000000610007c0c */ /* 0x004fda0008706670 */
[----:B------:R-:W-:Y:S05]  /*00d0*/  @P0 EXIT ;  /* 0x000000000000094d */ /* 0x000fea0003800000 */
[----:B------:R-:W0:Y:S01]  /*00e0*/  LDC R19, c[0x0][0x39c] ;  /* 0x0000e700ff137b82 */ /* 0x000e220000000800 */
[----:B------:R-:W1:Y:S01]  /*00f0*/  LDCU.64 UR4, c[0x0][0x358] ;  /* 0x00006b00ff0477ac */ /* 0x000e620008000a00 */
[----:B------:R-:W-:Y:S01]  /*0100*/  HFMA2 R24, -RZ, RZ, 0, 0 ;  /* 0x00000000ff187431 */ /* 0x000fe200000001ff */
[----:B0-----:R-:W-:-:S13]  /*0110*/  ISETP.GE.AND P0, PT, R19, 0x1, PT ;  /* 0x000000011300780c */ /* 0x001fda0003f06270 */
[----:B-1----:R-:W-:Y:S05]  /*0120*/  @!P0 BRA `(.L_x_0) ;  /* 0x0000000400e08947 */ /* 0x002fea0003800000 */
[C---:B------:R-:W-:Y:S01]  /*0130*/  ISETP.GE.U32.AND P1, PT, R19.reuse, 0x8, PT ;  /* 0x000000081300780c */ /* 0x040fe20003f26070 */
[----:B------:R-:W-:Y:S01]  /*0140*/  IMAD R20, R16, R19, RZ ;  /* 0x0000001310147224 */ /* 0x000fe200078e02ff */
[----:B------:R-:W-:Y:S02]  /*0150*/  LOP3.LUT R27, R19, 0x7, RZ, 0xc0, !PT ;  /* 0x00000007131b7812 */ /* 0x000fe400078ec0ff */
[----:B------:R-:W-:Y:S02]  /*0160*/  MOV R24, RZ ;  /* 0x000000ff00187202 */ /* 0x000fe40000000f00 */
[----:B------:R-:W-:Y:S02]  /*0170*/  ISETP.NE.AND P0, PT, R27, RZ, PT ;  /* 0x000000ff1b00720c */ /* 0x000fe40003f05270 */
[----:B------:R-:W-:-:S05]  /*0180*/  MOV R21, RZ ;  /* 0x000000ff00157202 */ /* 0x000fca0000000f00 */
[----:B------:R-:W-:Y:S06]  /*0190*/  @!P1 BRA `(.L_x_1) ;  /* 0x0000000000c49947 */ /* 0x000fec0003800000 */
[----:B------:R-:W0:Y:S01]  /*01a0*/  LDC.64 R2, c[0x0][0x380] ;  /* 0x0000e000ff027b82 */ /* 0x000e220000000a00 */
[----:B------:R-:W-:Y:S02]  /*01b0*/  LOP3.LUT R21, R19, 0x7ffffff8, RZ, 0xc0, !PT ;  /* 0x7ffffff813157812 */ /* 0x000fe400078ec0ff */
[----:B------:R-:W-:Y:S02]  /*01c0*/  MOV R24, RZ ;  /* 0x000000ff00187202 */ /* 0x000fe40000000f00 */
[----:B------:R-:W-:Y:S02]  /*01d0*/  MOV R18, R0 ;  /* 0x0000000000127202 */ /* 0x000fe40000000f00 */
[----:B------:R-:W-:Y:S01]  /*01e0*/  IADD3 R22, PT, PT, -R21, RZ, RZ ;  /* 0x000000ff15167210 */ /* 0x000fe20007ffe1ff */
[----:B0-----:R-:W-:-:S03]  /*01f0*/  IMAD.WIDE.U32 R2, R20, 0x4, R2 ;  /* 0x0000000414027825 */ /* 0x001fc600078e0002 */
[----:B------:R-:W-:-:S04]  /*0200*/  IADD3 R4, P1, PT, R2, 0x10, RZ ;  /* 0x0000001002047810 */ /* 0x000fc80007f3e0ff */
[----:B------:R-:W-:-:S09]  /*0210*/  IADD3.X R5, PT, PT, RZ, R3, RZ, P1, !PT ;  /* 0x00000003ff057210 */ /* 0x000fd20000ffe4ff */
.L_x_2:
[----:B------:R-:W0:Y:S01]  /*0220*/  LDC.64 R14, c[0x0][0x388] ;  /* 0x0000e200ff0e7b82 */ /* 0x000e220000000a00 */
[----:B------:R-:W-:Y:S02]  /*0230*/  MOV R2, R4 ;  /* 0x0000000400027202 */ /* 0x000fe40000000f00 */
[----:B------:R-:W-:-:S05]  /*0240*/  MOV R3, R5 ;  /* 0x0000000500037202 */ /* 0x000fca0000000f00 */
[----:B------:R-:W2:Y:S04]  /*0250*/  LDG.E R25, desc[UR4][R2.64+-0x10] ;  /* 0xfffff00402197981 */ /* 0x000ea8000c1e1900 */
[----:B------:R-:W3:Y:S04]  /*0260*/  LDG.E R23, desc[UR4][R2.64+-0xc] ;  /* 0xfffff40402177981 */ /* 0x000ee8000c1e1900 */
[----:B------:R-:W4:Y:S04]  /*0270*/  LDG.E R29, desc[UR4][R2.64+-0x8] ;  /* 0xfffff804021d7981 */ /* 0x000f28000c1e1900 */
[----:B------:R-:W5:Y:S01]  /*0280*/  LDG.E R28, desc[UR4][R2.64+-0x4] ;  /* 0xfffffc04021c7981 */ /* 0x000f62000c1e1900 */
[----:B0-----:R-:W-:-:S05]  /*0290*/  IMAD.WIDE R14, R18, 0x4, R14 ;  /* 0x00000004120e7825 */ /* 0x001fca00078e020e */
[----:B------:R0:W2:Y:S01]  /*02a0*/  LDG.E R26, desc[UR4][R14.64] ;  /* 0x000000040e1a7981 */ /* 0x0000a2000c1e1900 */
[----:B------:R-:W-:-:S04]  /*02b0*/  IMAD.WIDE R12, R17, 0x4, R14 ;  /* 0x00000004110c7825 */ /* 0x000fc800078e020e */
[C---:B------:R-:W-:Y:S02]  /*02c0*/  IMAD.WIDE R4, R17.reuse, 0x4, R12 ;  /* 0x0000000411047825 */ /* 0x040fe400078e020c */
[----:B------:R-:W3:Y:S02]  /*02d0*/  LDG.E R12, desc[UR4][R12.64] ;  /* 0x000000040c0c7981 */ /* 0x000ee4000c1e1900 */
[C---:B------:R-:W-:Y:S02]  /*02e0*/  IMAD.WIDE R8, R17.reuse, 0x4, R4 ;  /* 0x0000000411087825 */ /* 0x040fe400078e0204 */
[----:B------:R-:W4:Y:S02]  /*02f0*/  LDG.E R4, desc[UR4][R4.64] ;  /* 0x0000000404047981 */ /* 0x000f24000c1e1900 */
[C---:B------:R-:W-:Y:S02]  /*0300*/  IMAD.WIDE R6, R17.reuse, 0x4, R8 ;  /* 0x0000000411067825 */ /* 0x040fe400078e0208 */
[----:B------:R-:W5:Y:S02]  /*0310*/  LDG.E R8, desc[UR4][R8.64] ;  /* 0x0000000408087981 */ /* 0x000f64000c1e1900 */
[----:B------:R-:W-:-:S02]  /*0320*/  IMAD.WIDE R10, R17, 0x4, R6 ;  /* 0x00000004110a7825 */ /* 0x000fc400078e0206 */
[----:B------:R-:W5:Y:S04]  /*0330*/  LDG.E R5, desc[UR4][R2.64] ;  /* 0x0000000402057981 */ /* 0x000f68000c1e1900 */
[----:B------:R-:W5:Y:S01]  /*0340*/  LDG.E R6, desc[UR4][R6.64] ;  /* 0x0000000406067981 */ /* 0x000f62000c1e1900 */
[----:B0-----:R-:W-:-:S03]  /*0350*/  IMAD.WIDE R14, R17, 0x4, R10 ;  /* 0x00000004110e7825 */ /* 0x001fc600078e020a */
[----:B------:R-:W5:Y:S04]  /*0360*/  LDG.E R10, desc[UR4][R10.64] ;  /* 0x000000040a0a7981 */ /* 0x000f68000c1e1900 */
[----:B------:R-:W5:Y:S04]  /*0370*/  LDG.E R13, desc[UR4][R14.64] ;  /* 0x000000040e0d7981 */ /* 0x000f68000c1e1900 */
[----:B------:R-:W5:Y:S04]  /*0380*/  LDG.E R7, desc[UR4][R2.64+0x4] ;  /* 0x0000040402077981 */ /* 0x000f68000c1e1900 */
[----:B------:R-:W5:Y:S01]  /*0390*/  LDG.E R9, desc[UR4][R2.64+0xc] ;  /* 0x00000c0402097981 */ /* 0x000f62000c1e1900 */
[----:B--2---:R-:W-:Y:S01]  /*03a0*/  FFMA R26, R25, R26, R24 ;  /* 0x0000001a191a7223 */ /* 0x004fe20000000018 */
[----:B------:R-:W-:-:S02]  /*03b0*/  IMAD.WIDE R24, R17, 0x4, R14 ;  /* 0x0000000411187825 */ /* 0x000fc400078e020e */
[----:B------:R-:W2:Y:S04]  /*03c0*/  LDG.E R14, desc[UR4][R2.64+0x8] ;  /* 0x00000804020e7981 */ /* 0x000ea8000c1e1900 */
[----:B------:R-:W2:Y:S01]  /*03d0*/  LDG.E R24, desc[UR4][R24.64] ;  /* 0x0000000418187981 */ /* 0x000ea2000c1e1900 */
[----:B---3--:R-:W-:Y:S01]  /*03e0*/  FFMA R12, R23, R12, R26 ;  /* 0x0000000c170c7223 */ /* 0x008fe2000000001a */
[----:B------:R-:W-:-:S03]  /*03f0*/  IADD3 R22, PT, PT, R22, 0x8, RZ ;  /* 0x0000000816167810 */ /* 0x000fc60007ffe0ff */
[----:B----4-:R-:W-:Y:S01]  /*0400*/  FFMA R29, R29, R4, R12 ;  /* 0x000000041d1d7223 */ /* 0x010fe2000000000c */
[----:B------:R-:W-:-:S03]  /*0410*/  ISETP.NE.AND P1, PT, R22, RZ, PT ;  /* 0x000000ff1600720c */ /* 0x000fc60003f25270 */
[----:B-----5:R-:W-:Y:S01]  /*0420*/  FFMA R8, R28, R8, R29 ;  /* 0x000000081c087223 */ /* 0x020fe2000000001d */
[----:B------:R-:W-:-:S03]  /*0430*/  IADD3 R4, P2, PT, R2, 0x20, RZ ;  /* 0x0000002002047810 */ /* 0x000fc60007f5e0ff */
[----:B------:R-:W-:Y:S01]  /*0440*/  FFMA R6, R5, R6, R8 ;  /* 0x0000000605067223 */ /* 0x000fe20000000008 */
[----:B------:R-:W-:Y:S02]  /*0450*/  IADD3.X R5, PT, PT, RZ, R3, RZ, P2, !PT ;  /* 0x00000003ff057210 */ /* 0x000fe400017fe4ff */
[----:B------:R-:W-:Y:S01]  /*0460*/  LEA R18, R17, R18, 0x3 ;  /* 0x0000001211127211 */ /* 0x000fe200078e18ff */
[----:B------:R-:W-:-:S04]  /*0470*/  FFMA R7, R7, R10, R6 ;  /* 0x0000000a07077223 */ /* 0x000fc80000000006 */
[----:B--2---:R-:W-:-:S04]  /*0480*/  FFMA R14, R14, R13, R7 ;  /* 0x0000000d0e0e7223 */ /* 0x004fc80000000007 */
[----:B------:R-:W-:Y:S01]  /*0490*/  FFMA R24, R9, R24, R14 ;  /* 0x0000001809187223 */ /* 0x000fe2000000000e */
[----:B------:R-:W-:Y:S06]  /*04a0*/  @P1 BRA `(.L_x_2) ;  /* 0xfffffffc005c1947 */ /* 0x000fec000383ffff */
.L_x_1:
[----:B------:R-:W-:Y:S05]  /*04b0*/  @!P0 BRA `(.L_x_0) ;  /* 0x0000000000fc8947 */ /* 0x000fea0003800000 */
[----:B------:R-:W-:Y:S02]  /*04c0*/  ISETP.GE.U32.AND P1, PT, R27, 0x4, PT ;  /* 0x000000041b00780c */ /* 0x000fe40003f26070 */
[----:B------:R-:W-:-:S04]  /*04d0*/  LOP3.LUT R14, R19, 0x3, RZ, 0xc0, !PT ;  /* 0x00000003130e7812 */ /* 0x000fc800078ec0ff */
[----:B------:R-:W-:-:S07]  /*04e0*/  ISETP.NE.AND P0, PT, R14, RZ, PT ;  /* 0x000000ff0e00720c */ /* 0x000fce0003f05270 */
[----:B------:R-:W-:Y:S06]  /*04f0*/  @!P1 BRA `(.L_x_3) ;  /* 0x00000000006c9947 */ /* 0x000fec0003800000 */
[----:B------:R-:W0:Y:S01]  /*0500*/  LDC.64 R4, c[0x0][0x388] ;  /* 0x0000e200ff047b82 */ /* 0x000e220000000a00 */
[----:B------:R-:W1:Y:S01]  /*0510*/  LDCU.64 UR6, c[0x0][0x380] ;  /* 0x00007000ff0677ac */ /* 0x000e620008000a00 */
[----:B------:R-:W-:Y:S01]  /*0520*/  IMAD R7, R21, R17, R0 ;  /* 0x0000001115077224 */ /* 0x000fe200078e0200 */
[CC--:B------:R-:W-:Y:S02]  /*0530*/  IADD3 R3, PT, PT, R20.reuse, R21.reuse, RZ ;  /* 0x0000001514037210 */ /* 0x0c0fe40007ffe0ff */
[----:B------:R-:W-:-:S03]  /*0540*/  IADD3 R8, P1, PT, R20, R21, RZ ;  /* 0x0000001514087210 */ /* 0x000fc60007f3e0ff */
[----:B------:R-:W2:Y:S01]  /*0550*/  LDC.64 R12, c[0x0][0x380] ;  /* 0x0000e000ff0c7b82 */ /* 0x000ea20000000a00 */
[----:B0-----:R-:W-:-:S04]  /*0560*/  IMAD.WIDE R4, R7, 0x4, R4 ;  /* 0x0000000407047825 */ /* 0x001fc800078e0204 */
[----:B------:R-:W-:Y:S02]  /*0570*/  IMAD.WIDE R6, R17, 0x4, R4 ;  /* 0x0000000411067825 */ /* 0x000fe400078e0204 */
[----:B------:R-:W3:Y:S02]  /*0580*/  LDG.E R4, desc[UR4][R4.64] ;  /* 0x0000000404047981 */ /* 0x000ee4000c1e1900 */
[----:B--2---:R-:W-:Y:S01]  /*0590*/  IMAD.WIDE.U32 R12, R3, 0x4, R12 ;  /* 0x00000004030c7825 */ /* 0x004fe200078e000c */
[----:B------:R-:W-:Y:S02]  /*05a0*/  IADD3.X R3, PT, PT, RZ, RZ, RZ, P1, !PT ;  /* 0x000000ffff037210 */ /* 0x000fe40000ffe4ff */
[----:B-1----:R-:W-:-:S03]  /*05b0*/  LEA R2, P1, R8, UR6, 0x2 ;  /* 0x0000000608027c11 */ /* 0x002fc6000f8210ff */
[----:B------:R-:W3:Y:S01]  /*05c0*/  LDG.E R13, desc[UR4][R12.64] ;  /* 0x000000040c0d7981 */ /* 0x000ee2000c1e1900 */
[----:B------:R-:W-:Y:S01]  /*05d0*/  LEA.HI.X R3, R8, UR7, R3, 0x2, P1 ;  /* 0x0000000708037c11 */ /* 0x000fe200088f1403 */
[C---:B------:R-:W-:Y:S02]  /*05e0*/  IMAD.WIDE R8, R17.reuse, 0x4, R6 ;  /* 0x0000000411087825 */ /* 0x040fe400078e0206 */
[----:B------:R-:W2:Y:S04]  /*05f0*/  LDG.E R6, desc[UR4][R6.64] ;  /* 0x0000000406067981 */ /* 0x000ea8000c1e1900 */
[----:B------:R-:W2:Y:S01]  /*0600*/  LDG.E R15, desc[UR4][R2.64+0x4] ;  /* 0x00000404020f7981 */ /* 0x000ea2000c1e1900 */
[----:B------:R-:W-:-:S03]  /*0610*/  IMAD.WIDE R10, R17, 0x4, R8 ;  /* 0x00000004110a7825 */ /* 0x000fc600078e0208 */
[----:B------:R-:W4:Y:S04]  /*0620*/  LDG.E R22, desc[UR4][R8.64] ;  /* 0x0000000408167981 */ /* 0x000f28000c1e1900 */
[----:B------:R-:W4:Y:S04]  /*0630*/  LDG.E R18, desc[UR4][R2.64+0x8] ;  /* 0x0000080402127981 */ /* 0x000f28000c1e1900 */
[----:B------:R-:W5:Y:S04]  /*0640*/  LDG.E R26, desc[UR4][R2.64+0xc] ;  /* 0x00000c04021a7981 */ /* 0x000f68000c1e1900 */
[----:B------:R-:W5:Y:S01]  /*0650*/  LDG.E R10, desc[UR4][R10.64] ;  /* 0x000000040a0a7981 */ /* 0x000f62000c1e1900 */
[----:B------:R-:W-:Y:S01]  /*0660*/  IADD3 R21, PT, PT, R21, 0x4, RZ ;  /* 0x0000000415157810 */ /* 0x000fe20007ffe0ff */
[----:B---3--:R-:W-:-:S04]  /*0670*/  FFMA R24, R13, R4, R24 ;  /* 0x000000040d187223 */ /* 0x008fc80000000018 */
[----:B--2---:R-:W-:-:S04]  /*0680*/  FFMA R15, R15, R6, R24 ;  /* 0x000000060f0f7223 */ /* 0x004fc80000000018 */
[----:B----4-:R-:W-:-:S04]  /*0690*/  FFMA R15, R18, R22, R15 ;  /* 0x00000016120f7223 */ /* 0x010fc8000000000f */
[----:B-----5:R-:W-:-:S07]  /*06a0*/  FFMA R24, R26, R10, R15 ;  /* 0x0000000a1a187223 */ /* 0x020fce000000000f */
.L_x_3:
[----:B------:R-:W-:Y:S05]  /*06b0*/  @!P0 BRA `(.L_x_0) ;  /* 0x00000000007c8947 */ /* 0x000fea0003800000 */
[----:B------:R-:W-:Y:S01]  /*06c0*/  ISETP.NE.AND P1, PT, R14, 0x1, PT ;  /* 0x000000010e00780c */ /* 0x000fe20003f25270 */
[----:B------:R-:W0:Y:S01]  /*06d0*/  LDC.64 R10, c[0x0][0x380] ;  /* 0x0000e000ff0a7b82 */ /* 0x000e220000000a00 */
[----:B------:R-:W-:-:S04]  /*06e0*/  LOP3.LUT R19, R19, 0x1, RZ, 0xc0, !PT ;  /* 0x0000000113137812 */ /* 0x000fc800078ec0ff */
[----:B------:R-:W-:-:S03]  /*06f0*/  ISETP.NE.U32.AND P0, PT, R19, 0x1, PT ;  /* 0x000000011300780c */ /* 0x000fc60003f05070 */
[----:B------:R-:W1:Y:S04]  /*0700*/  LDC.64 R8, c[0x0][0x388] ;  /* 0x0000e200ff087b82 */ /* 0x000e680000000a00 */
[CC--:B------:R-:W-:Y:S02]  /*0710*/  @P1 IADD3 R13, PT, PT, R20.reuse, R21.reuse, RZ ;  /* 0x00000015140d1210 */ /* 0x0c0fe40007ffe0ff */
[----:B------:R-:W-:Y:S02]  /*0720*/  @P1 IADD3 R12, P2, PT, R20, R21, RZ ;  /* 0x00000015140c1210 */ /* 0x000fe40007f5e0ff */
[----:B------:R-:W2:Y:S02]  /*0730*/  @P1 LDC.64 R2, c[0x0][0x380] ;  /* 0x0000e000ff021b82 */ /* 0x000ea40000000a00 */
[----:B------:R-:W-:-:S06]  /*0740*/  @P1 IADD3.X R14, PT, PT, RZ, RZ, RZ, P2, !PT ;  /* 0x000000ffff0e1210 */ /* 0x000fcc00017fe4ff */
[----:B------:R-:W3:Y:S01]  /*0750*/  LDC.64 R4, c[0x0][0x380] ;  /* 0x0000e000ff047b82 */ /* 0x000ee20000000a00 */
[----:B0-----:R-:W-:-:S04]  /*0760*/  @P1 IMAD.WIDE.U32 R10, R13, 0x4, R10 ;  /* 0x000000040d0a1825 */ /* 0x001fc800078e000a */
[C---:B------:R-:W-:Y:S01]  /*0770*/  @P1 IMAD R13, R21.reuse, R17, R0 ;  /* 0x00000011150d1224 */ /* 0x040fe200078e0200 */
[----:B------:R-:W-:Y:S01]  /*0780*/  @P1 IADD3 R21, PT, PT, R21, 0x2, RZ ;  /* 0x0000000215151810 */ /* 0x000fe20007ffe0ff */
[----:B------:R-:W4:Y:S01]  /*0790*/  @P1 LDG.E R11, desc[UR4][R10.64] ;  /* 0x000000040a0b1981 */ /* 0x000f22000c1e1900 */
[----:B------:R-:W0:Y:S01]  /*07a0*/  LDC.64 R6, c[0x0][0x388] ;  /* 0x0000e200ff067b82 */ /* 0x000e220000000a00 */
[----:B-1----:R-:W-:Y:S01]  /*07b0*/  @P1 IMAD.WIDE R8, R13, 0x4, R8 ;  /* 0x000000040d081825 */ /* 0x002fe200078e0208 */
[----:B------:R-:W-:Y:S02]  /*07c0*/  @!P0 IADD3 R15, PT, PT, R20, R21, RZ ;  /* 0x00000015140f8210 */ /* 0x000fe40007ffe0ff */
[----:B--2---:R-:W-:Y:S01]  /*07d0*/  @P1 LEA R2, P2, R12, R2, 0x2 ;  /* 0x000000020c021211 */ /* 0x004fe200078410ff */
[----:B------:R-:W-:-:S03]  /*07e0*/  @!P0 IMAD R21, R21, R17, R0 ;  /* 0x0000001115158224 */ /* 0x000fc600078e0200 */
[----:B------:R-:W-:Y:S01]  /*07f0*/  @P1 LEA.HI.X R3, R12, R3, R14, 0x2, P2 ;  /* 0x000000030c031211 */ /* 0x000fe200010f140e */
[----:B------:R-:W-:Y:S01]  /*0800*/  @P1 IMAD.WIDE R12, R17, 0x4, R8 ;  /* 0x00000004110c1825 */ /* 0x000fe200078e0208 */
[----:B------:R-:W4:Y:S03]  /*0810*/  @P1 LDG.E R14, desc[UR4][R8.64] ;  /* 0x00000004080e1981 */ /* 0x000f26000c1e1900 */
[----:B---3--:R-:W-:Y:S01]  /*0820*/  @!P0 IMAD.WIDE.U32 R4, R15, 0x4, R4 ;  /* 0x000000040f048825 */ /* 0x008fe200078e0004 */
[----:B------:R-:W2:Y:S04]  /*0830*/  @P1 LDG.E R2, desc[UR4][R2.64+0x4] ;  /* 0x0000040402021981 */ /* 0x000ea8000c1e1900 */
[----:B------:R-:W2:Y:S01]  /*0840*/  @P1 LDG.E R12, desc[UR4][R12.64] ;  /* 0x000000040c0c1981 */ /* 0x000ea2000c1e1900 */
[----:B0-----:R-:W-:-:S03]  /*0850*/  @!P0 IMAD.WIDE R6, R21, 0x4, R6 ;  /* 0x0000000415068825 */ /* 0x001fc600078e0206 */
[----:B------:R-:W3:Y:S04]  /*0860*/  @!P0 LDG.E R5, desc[UR4][R4.64] ;  /* 0x0000000404058981 */ /* 0x000ee8000c1e1900 */
[----:B------:R-:W3:Y:S01]  /*0870*/  @!P0 LDG.E R6, desc[UR4][R6.64] ;  /* 0x0000000406068981 */ /* 0x000ee2000c1e1900 */
[----:B----4-:R-:W-:-:S04]  /*0880*/  @P1 FFMA R11, R11, R14, R24 ;  /* 0x0000000e0b0b1223 */ /* 0x010fc80000000018 */
[----:B--2---:R-:W-:-:S04]  /*0890*/  @P1 FFMA R24, R2, R12, R11 ;  /* 0x0000000c02181223 */ /* 0x004fc8000000000b */
[----:B---3--:R-:W-:-:S07]  /*08a0*/  @!P0 FFMA R24, R5, R6, R24 ;  /* 0x0000000605188223 */ /* 0x008fce0000000018 */
.L_x_0:
[----:B------:R-:W0:Y:S01]  /*08b0*/  LDC.64 R2, c[0x0][0x390] ;  /* 0x0000e400ff027b82 */ /* 0x000e220000000a00 */
[----:B------:R-:W-:-:S04]  /*08c0*/  IMAD R17, R16, R17, R0 ;  /* 0x0000001110117224 */ /* 0x000fc800078e0200 */
[----:B0-----:R-:W-:-:S05]  /*08d0*/  IMAD.WIDE R2, R17, 0x4, R2 ;  /* 0x0000000411027825 */ /* 0x001fca00078e0202 */
[----:B------:R-:W-:Y:S01]  /*08e0*/  STG.E desc[UR4][R2.64], R24 ;  /* 0x0000001802007986 */ /* 0x000fe2000c101904 */
[----:B------:R-:W-:Y:S05]  /*08f0*/  EXIT ;  /* 0x000000000000794d */ /* 0x000fea0003800000 */
.L_x_4:
[----:B------:R-:W-:-:S00]  /*0900*/  BRA `(.L_x_4) ;  /* 0xfffffffc00fc7947 */ /* 0x000fc0000383ffff */
[----:B------:R-:W-:-:S00]  /*0910*/  NOP ;  /* 0x0000000000007918 */ /* 0x000fc00000000000 */
        /* <DEDUP_REMOVED lines=14> */
.L_x_5:


//--------------------- .nv.shared.reserved.0     --------------------------
	.section	.nv.shared.reserved.0,"aw",@nobits
	.weak		__nv_reservedSMEM_offset_0_alias
	.size		__nv_reservedSMEM_offset_0_alias, 0, 64
	.other		__nv_reservedSMEM_offset_0_alias,@"STO_CUDA_RESERVED_SHARED STV_DEFAULT"
__nv_reservedSMEM_offset_0_alias:
	.zero		0
	.zero		64


//--------------------- .nv.constant0._Z14matrixMulNaivePfS_S_iii --------------------------
	.section	.nv.constant0._Z14matrixMulNaivePfS_S_iii,"a",@progbits
	.sectionflags	@""
	.align	4
.nv.constant0._Z14matrixMulNaivePfS_S_iii:
	.zero		932


//--------------------- SYMBOLS --------------------------

	.type		.nv.reservedSmem.offset0,@object
	.size		.nv.reservedSmem.offset0,0x4
